//
// Generated by NVIDIA NVVM Compiler
//
// Compiler Build ID: CL-36424714
// Cuda compilation tools, release 13.0, V13.0.88
// Based on NVVM 20.0.0
//

.version 9.0
.target sm_100
.address_size 64

	// .globl	_Z19reduction_optimizedPfS_i
// _ZZ19reduction_optimizedPfS_iE5sdata has been demoted

.visible .entry _Z19reduction_optimizedPfS_i(
	.param .u64 .ptr .align 1 _Z19reduction_optimizedPfS_i_param_0,
	.param .u64 .ptr .align 1 _Z19reduction_optimizedPfS_i_param_1,
	.param .u32 _Z19reduction_optimizedPfS_i_param_2
)
{
	.reg .pred 	%p<16>;
	.reg .b32 	%r<36>;
	.reg .b32 	%f<31>;
	.reg .b64 	%rd<11>;
	// demoted variable
	.shared .align 4 .b8 _ZZ19reduction_optimizedPfS_iE5sdata[128];
	ld.param.u64 	%rd3, [_Z19reduction_optimizedPfS_i_param_0];
	ld.param.u64 	%rd2, [_Z19reduction_optimizedPfS_i_param_1];
	ld.param.u32 	%r6, [_Z19reduction_optimizedPfS_i_param_2];
	cvta.to.global.u64 	%rd1, %rd3;
	mov.u32 	%r1, %tid.x;
	mov.u32 	%r2, %ctaid.x;
	mov.u32 	%r3, %ntid.x;
	mul.lo.s32 	%r7, %r3, %r2;
	shl.b32 	%r8, %r7, 1;
	add.s32 	%r4, %r8, %r1;
	setp.ge.s32 	%p1, %r4, %r6;
	mov.f32 	%f30, 0f00000000;
	@%p1 bra 	$L__BB0_2;
	mul.wide.s32 	%rd4, %r4, 4;
	add.s64 	%rd5, %rd1, %rd4;
	ld.global.f32 	%f8, [%rd5];
	add.f32 	%f30, %f8, 0f00000000;
$L__BB0_2:
	add.s32 	%r5, %r4, %r3;
	setp.ge.u32 	%p2, %r5, %r6;
	@%p2 bra 	$L__BB0_4;
	mul.wide.u32 	%rd6, %r5, 4;
	add.s64 	%rd7, %rd1, %rd6;
	ld.global.f32 	%f9, [%rd7];
	add.f32 	%f30, %f30, %f9;
$L__BB0_4:
	mov.b32 	%r9, %f30;
	shfl.sync.down.b32	%r10|%p3, %r9, 16, 31, -1;
	mov.b32 	%f10, %r10;
	add.f32 	%f11, %f30, %f10;
	mov.b32 	%r11, %f11;
	shfl.sync.down.b32	%r12|%p4, %r11, 8, 31, -1;
	mov.b32 	%f12, %r12;
	add.f32 	%f13, %f11, %f12;
	mov.b32 	%r13, %f13;
	shfl.sync.down.b32	%r14|%p5, %r13, 4, 31, -1;
	mov.b32 	%f14, %r14;
	add.f32 	%f15, %f13, %f14;
	mov.b32 	%r15, %f15;
	shfl.sync.down.b32	%r16|%p6, %r15, 2, 31, -1;
	mov.b32 	%f16, %r16;
	add.f32 	%f17, %f15, %f16;
	mov.b32 	%r17, %f17;
	shfl.sync.down.b32	%r18|%p7, %r17, 1, 31, -1;
	mov.b32 	%f18, %r18;
	add.f32 	%f5, %f17, %f18;
	and.b32  	%r19, %r1, 31;
	setp.ne.s32 	%p8, %r19, 0;
	@%p8 bra 	$L__BB0_6;
	shr.u32 	%r20, %r1, 3;
	mov.u32 	%r21, _ZZ19reduction_optimizedPfS_iE5sdata;
	add.s32 	%r22, %r21, %r20;
	st.shared.f32 	[%r22], %f5;
$L__BB0_6:
	bar.sync 	0;
	setp.gt.u32 	%p9, %r1, 31;
	@%p9 bra 	$L__BB0_9;
	shl.b32 	%r23, %r1, 2;
	mov.u32 	%r24, _ZZ19reduction_optimizedPfS_iE5sdata;
	add.s32 	%r25, %r24, %r23;
	ld.shared.f32 	%f19, [%r25];
	mov.b32 	%r26, %f19;
	shfl.sync.down.b32	%r27|%p10, %r26, 16, 31, -1;
	mov.b32 	%f20, %r27;
	add.f32 	%f21, %f19, %f20;
	mov.b32 	%r28, %f21;
	shfl.sync.down.b32	%r29|%p11, %r28, 8, 31, -1;
	mov.b32 	%f22, %r29;
	add.f32 	%f23, %f21, %f22;
	mov.b32 	%r30, %f23;
	shfl.sync.down.b32	%r31|%p12, %r30, 4, 31, -1;
	mov.b32 	%f24, %r31;
	add.f32 	%f25, %f23, %f24;
	mov.b32 	%r32, %f25;
	shfl.sync.down.b32	%r33|%p13, %r32, 2, 31, -1;
	mov.b32 	%f26, %r33;
	add.f32 	%f27, %f25, %f26;
	mov.b32 	%r34, %f27;
	shfl.sync.down.b32	%r35|%p14, %r34, 1, 31, -1;
	mov.b32 	%f28, %r35;
	add.f32 	%f6, %f27, %f28;
	setp.ne.s32 	%p15, %r1, 0;
	@%p15 bra 	$L__BB0_9;
	cvta.to.global.u64 	%rd8, %rd2;
	mul.wide.u32 	%rd9, %r2, 4;
	add.s64 	%rd10, %rd8, %rd9;
	st.global.f32 	[%rd10], %f6;
$L__BB0_9:
	ret;

}


// ===== COMPILED SASS (sm_100) =====

	.target	sm_100

	.elftype	@"ET_EXEC"


//--------------------- .note.nv.tkinfo           --------------------------
	.section	.note.nv.tkinfo,"",@"SHT_NOTE"
	.sectionflags	@"SHF_NOTE_NV_TKINFO"
	.tkinfo
        /*0018*/ 	.word	0x00000002
        /*0030*/ 	.string	""
        /*0030*/ 	.string	"ptxas"
        /*0030*/ 	.string	"Cuda compilation tools, release 13.0, V13.0.88"
        /*0030*/ 	.string	"Build cuda_13.0.r13.0/compiler.36424714_0"
        /*0030*/ 	.string	"-arch sm_100 -m 64 "



//--------------------- .note.nv.cuinfo           --------------------------
	.section	.note.nv.cuinfo,"",@"SHT_NOTE"
	.sectionflags	@"SHF_NOTE_NV_CUINFO"
        /*0018*/ 	.short	0x0002
        /*001a*/ 	.short	0x0064
        /*001c*/ 	.short	0x0082
	.zero		2


//--------------------- .nv.info                  --------------------------
	.section	.nv.info,"",@"SHT_CUDA_INFO"
	.align	4


	//----- nvinfo : EIATTR_REGCOUNT
	.align		4
        /*0000*/ 	.byte	0x04, 0x2f
        /*0002*/ 	.short	(.L_1 - .L_0)
	.align		4
.L_0:
        /*0004*/ 	.word	index@(_Z19reduction_optimizedPfS_i)
        /*0008*/ 	.word	0x0000000d


	//----- nvinfo : EIATTR_FRAME_SIZE
	.align		4
.L_1:
        /*000c*/ 	.byte	0x04, 0x11
        /*000e*/ 	.short	(.L_3 - .L_2)
	.align		4
.L_2:
        /*0010*/ 	.word	index@(_Z19reduction_optimizedPfS_i)
        /*0014*/ 	.word	0x00000000


	//----- nvinfo : EIATTR_MIN_STACK_SIZE
	.align		4
.L_3:
        /*0018*/ 	.byte	0x04, 0x12
        /*001a*/ 	.short	(.L_5 - .L_4)
	.align		4
.L_4:
        /*001c*/ 	.word	index@(_Z19reduction_optimizedPfS_i)
        /*0020*/ 	.word	0x00000000
.L_5:


//--------------------- .nv.compat                --------------------------
	.section	.nv.compat,"",@"SHT_CUDA_COMPAT_INFO"
	.align	4
        /*0000*/ 	.byte	0x02, 0x09, 0x00, 0x00, 0x02, 0x02, 0x01, 0x00, 0x02, 0x05, 0x05, 0x00, 0x03, 0x07, 0x01, 0x01
        /*0010*/ 	.byte	0x02, 0x03, 0x00, 0x00, 0x02, 0x06, 0x01, 0x00, 0x04, 0x0b, 0x08, 0x00, 0x09, 0x00, 0x00, 0x00
        /*0020*/ 	.byte	0x00, 0x00, 0x00, 0x00


//--------------------- .nv.info._Z19reduction_optimizedPfS_i --------------------------
	.section	.nv.info._Z19reduction_optimizedPfS_i,"",@"SHT_CUDA_INFO"
	.sectionflags	@""
	.align	4


	//----- nvinfo : EIATTR_CUDA_API_VERSION
	.align		4
        /*0000*/ 	.byte	0x04, 0x37
        /*0002*/ 	.short	(.L_7 - .L_6)
.L_6:
        /*0004*/ 	.word	0x00000082


	//----- nvinfo : EIATTR_KPARAM_INFO
	.align		4
.L_7:
        /*0008*/ 	.byte	0x04, 0x17
        /*000a*/ 	.short	(.L_9 - .L_8)
.L_8:
        /*000c*/ 	.word	0x00000000
        /*0010*/ 	.short	0x0002
        /*0012*/ 	.short	0x0010
        /*0014*/ 	.byte	0x00, 0xf0, 0x11, 0x00


	//----- nvinfo : EIATTR_KPARAM_INFO
	.align		4
.L_9:
        /*0018*/ 	.byte	0x04, 0x17
        /*001a*/ 	.short	(.L_11 - .L_10)
.L_10:
        /*001c*/ 	.word	0x00000000
        /*0020*/ 	.short	0x0001
        /*0022*/ 	.short	0x0008
        /*0024*/ 	.byte	0x00, 0xf5, 0x21, 0x00


	//----- nvinfo : EIATTR_KPARAM_INFO
	.align		4
.L_11:
        /*0028*/ 	.byte	0x04, 0x17
        /*002a*/ 	.short	(.L_13 - .L_12)
.L_12:
        /*002c*/ 	.word	0x00000000
        /*0030*/ 	.short	0x0000
        /*0032*/ 	.short	0x0000
        /*0034*/ 	.byte	0x00, 0xf5, 0x21, 0x00


	//----- nvinfo : EIATTR_SPARSE_MMA_MASK
	.align		4
.L_13:
        /*0038*/ 	.byte	0x03, 0x50
        /*003a*/ 	.short	0x0000


	//----- nvinfo : EIATTR_MAXREG_COUNT
	.align		4
        /*003c*/ 	.byte	0x03, 0x1b
        /*003e*/ 	.short	0x00ff


	//----- nvinfo : EIATTR_NUM_BARRIERS
	.align		4
        /*0040*/ 	.byte	0x02, 0x4c
        /*0042*/ 	.byte	0x01
	.zero		1


	//----- nvinfo : EIATTR_MERCURY_ISA_VERSION
	.align		4
        /*0044*/ 	.byte	0x03, 0x5f
        /*0046*/ 	.short	0x0101


	//----- nvinfo : EIATTR_COOP_GROUP_MASK_REGIDS
	.align		4
        /*0048*/ 	.byte	0x04, 0x29
        /*004a*/ 	.short	(.L_15 - .L_14)


	//   ....[0]....
.L_14:
        /*004c*/ 	.word	0xffffffff


	//   ....[1]....
        /*0050*/ 	.word	0xffffffff


	//   ....[2]....
        /*0054*/ 	.word	0xffffffff


	//   ....[3]....
        /*0058*/ 	.word	0xffffffff


	//   ....[4]....
        /*005c*/ 	.word	0xffffffff


	//   ....[5]....
        /*0060*/ 	.word	0xffffffff


	//   ....[6]....
        /*0064*/ 	.word	0xffffffff


	//   ....[7]....
        /*0068*/ 	.word	0xffffffff


	//   ....[8]....
        /*006c*/ 	.word	0xffffffff


	//   ....[9]....
        /*0070*/ 	.word	0xffffffff


	//----- nvinfo : EIATTR_COOP_GROUP_INSTR_OFFSETS
	.align		4
.L_15:
        /*0074*/ 	.byte	0x04, 0x28
        /*0076*/ 	.short	(.L_17 - .L_16)


	//   ....[0]....
.L_16:
        /*0078*/ 	.word	0x00000140


	//   ....[1]....
        /*007c*/ 	.word	0x00000160


	//   ....[2]....
        /*0080*/ 	.word	0x00000180


	//   ....[3]....
        /*0084*/ 	.word	0x000001b0


	//   ....[4]....
        /*0088*/ 	.word	0x000001e0


	//   ....[5]....
        /*008c*/ 	.word	0x000002d0


	//   ....[6]....
        /*0090*/ 	.word	0x000002f0


	//   ....[7]....
        /*0094*/ 	.word	0x00000310


	//   ....[8]....
        /*0098*/ 	.word	0x00000330


	//   ....[9]....
        /*009c*/ 	.word	0x00000350


	//----- nvinfo : EIATTR_VRC_CTA_INIT_COUNT
	.align		4
.L_17:
        /*00a0*/ 	.byte	0x02, 0x4a
	.zero		1
	.zero		1


	//----- nvinfo : EIATTR_EXIT_INSTR_OFFSETS
	.align		4
        /*00a4*/ 	.byte	0x04, 0x1c
        /*00a6*/ 	.short	(.L_19 - .L_18)


	//   ....[0]....
.L_18:
        /*00a8*/ 	.word	0x00000260


	//   ....[1]....
        /*00ac*/ 	.word	0x00000360


	//   ....[2]....
        /*00b0*/ 	.word	0x000003b0


	//----- nvinfo : EIATTR_CBANK_PARAM_SIZE
	.align		4
.L_19:
        /*00b4*/ 	.byte	0x03, 0x19
        /*00b6*/ 	.short	0x0014


	//----- nvinfo : EIATTR_PARAM_CBANK
	.align		4
        /*00b8*/ 	.byte	0x04, 0x0a
        /*00ba*/ 	.short	(.L_21 - .L_20)
	.align		4
.L_20:
        /*00bc*/ 	.word	index@(.nv.constant0._Z19reduction_optimizedPfS_i)
        /*00c0*/ 	.short	0x0380
        /*00c2*/ 	.short	0x0014


	//----- nvinfo : EIATTR_SW_WAR
	.align		4
.L_21:
        /*00c4*/ 	.byte	0x04, 0x36
        /*00c6*/ 	.short	(.L_23 - .L_22)
.L_22:
        /*00c8*/ 	.word	0x00000008
.L_23:


//--------------------- .nv.callgraph             --------------------------
	.section	.nv.callgraph,"",@"SHT_CUDA_CALLGRAPH"
	.align	4
	.sectionentsize	8
	.align		4
        /*0000*/ 	.word	0x00000000
	.align		4
        /*0004*/ 	.word	0xffffffff
	.align		4
        /*0008*/ 	.word	0x00000000
	.align		4
        /*000c*/ 	.word	0xfffffffe
	.align		4
        /*0010*/ 	.word	0x00000000
	.align		4
        /*0014*/ 	.word	0xfffffffd
	.align		4
        /*0018*/ 	.word	0x00000000
	.align		4
        /*001c*/ 	.word	0xfffffffc


//--------------------- .text._Z19reduction_optimizedPfS_i --------------------------
	.section	.text._Z19reduction_optimizedPfS_i,"ax",@progbits
	.align	128
        .global         _Z19reduction_optimizedPfS_i
        .type           _Z19reduction_optimizedPfS_i,@function
        .size           _Z19reduction_optimizedPfS_i,(.L_x_1 - _Z19reduction_optimizedPfS_i)
        .other          _Z19reduction_optimizedPfS_i,@"STO_CUDA_ENTRY STV_DEFAULT"
_Z19reduction_optimizedPfS_i:
.text._Z19reduction_optimizedPfS_i:
[----:B------:R-:W-:Y:S01]  /*0000*/  LDC R1, c[0x0][0x37c] ;  /* 0x0000df00ff017b82 */ /* 0x000fe20000000800 */
[----:B------:R-:W0:Y:S01]  /*0010*/  S2R R0, SR_CTAID.X ;  /* 0x0000000000007919 */ /* 0x000e220000002500 */
[----:B------:R-:W0:Y:S01]  /*0020*/  LDCU UR4, c[0x0][0x360] ;  /* 0x00006c00ff0477ac */ /* 0x000e220008000800 */
[----:B------:R-:W1:Y:S01]  /*0030*/  S2R R2, SR_TID.X ;  /* 0x0000000000027919 */ /* 0x000e620000002100 */
[----:B------:R-:W2:Y:S01]  /*0040*/  LDCU UR5, c[0x0][0x390] ;  /* 0x00007200ff0577ac */ /* 0x000ea20008000800 */
[----:B------:R-:W3:Y:S01]  /*0050*/  LDCU.64 UR6, c[0x0][0x358] ;  /* 0x00006b00ff0677ac */ /* 0x000ee20008000a00 */
[----:B0-----:R-:W-:-:S05]  /*0060*/  IMAD R3, R0, UR4, RZ ;  /* 0x0000000400037c24 */ /* 0x001fca000f8e02ff */
[----:B-1----:R-:W-:-:S04]  /*0070*/  LEA R3, R3, R2, 0x1 ;  /* 0x0000000203037211 */ /* 0x002fc800078e08ff */
[C---:B--2---:R-:W-:Y:S02]  /*0080*/  ISETP.GE.AND P0, PT, R3.reuse, UR5, PT ;  /* 0x0000000503007c0c */ /* 0x044fe4000bf06270 */
[----:B------:R-:W-:-:S04]  /*0090*/  IADD3 R9, PT, PT, R3, UR4, RZ ;  /* 0x0000000403097c10 */ /* 0x000fc8000fffe0ff */
[----:B------:R-:W-:-:S07]  /*00a0*/  ISETP.GE.U32.AND P1, PT, R9, UR5, PT ;  /* 0x0000000509007c0c */ /* 0x000fce000bf26070 */
[----:B------:R-:W0:Y:S08]  /*00b0*/  @!P0 LDC.64 R4, c[0x0][0x380] ;  /* 0x0000e000ff048b82 */ /* 0x000e300000000a00 */
[----:B------:R-:W1:Y:S01]  /*00c0*/  @!P1 LDC.64 R6, c[0x0][0x380] ;  /* 0x0000e000ff069b82 */ /* 0x000e620000000a00 */
[----:B0-----:R-:W-:-:S06]  /*00d0*/  @!P0 IMAD.WIDE R4, R3, 0x4, R4 ;  /* 0x0000000403048825 */ /* 0x001fcc00078e0204 */
[----:B---3--:R-:W2:Y:S01]  /*00e0*/  @!P0 LDG.E R4, desc[UR6][R4.64] ;  /* 0x0000000604048981 */ /* 0x008ea2000c1e1900 */
[----:B-1----:R-:W-:-:S06]  /*00f0*/  @!P1 IMAD.WIDE.U32 R6, R9, 0x4, R6 ;  /* 0x0000000409069825 */ /* 0x002fcc00078e0006 */
[----:B------:R-:W3:Y:S01]  /*0100*/  @!P1 LDG.E R6, desc[UR6][R6.64] ;  /* 0x0000000606069981 */ /* 0x000ee2000c1e1900 */
[----:B------:R-:W-:Y:S02]  /*0110*/  HFMA2 R3, -RZ, RZ, 0, 0 ;  /* 0x00000000ff037431 */ /* 0x000fe400000001ff */
[----:B--2---:R-:W-:-:S04]  /*0120*/  @!P0 FADD R3, RZ, R4 ;  /* 0x00000004ff038221 */ /* 0x004fc80000000000 */
[----:B---3--:R-:W-:-:S05]  /*0130*/  @!P1 FADD R3, R3, R6 ;  /* 0x0000000603039221 */ /* 0x008fca0000000000 */
[----:B------:R-:W0:Y:S02]  /*0140*/  SHFL.DOWN PT, R8, R3, 0x10, 0x1f ;  /* 0x0a001f0003087f89 */ /* 0x000e2400000e0000 */
[----:B0-----:R-:W-:-:S05]  /*0150*/  FADD R8, R8, R3 ;  /* 0x0000000308087221 */ /* 0x001fca0000000000 */
[----:B------:R-:W0:Y:S02]  /*0160*/  SHFL.DOWN PT, R9, R8, 0x8, 0x1f ;  /* 0x09001f0008097f89 */ /* 0x000e2400000e0000 */
[----:B0-----:R-:W-:-:S05]  /*0170*/  FADD R9, R8, R9 ;  /* 0x0000000908097221 */ /* 0x001fca0000000000 */
[----:B------:R-:W0:Y:S01]  /*0180*/  SHFL.DOWN PT, R10, R9, 0x4, 0x1f ;  /* 0x08801f00090a7f89 */ /* 0x000e2200000e0000 */
[----:B------:R-:W-:Y:S01]  /*0190*/  LOP3.LUT P0, RZ, R2, 0x1f, RZ, 0xc0, !PT ;  /* 0x0000001f02ff7812 */ /* 0x000fe2000780c0ff */
[----:B0-----:R-:W-:-:S05]  /*01a0*/  FADD R10, R9, R10 ;  /* 0x0000000a090a7221 */ /* 0x001fca0000000000 */
[----:B------:R-:W0:Y:S07]  /*01b0*/  SHFL.DOWN PT, R5, R10, 0x2, 0x1f ;  /* 0x08401f000a057f89 */ /* 0x000e2e00000e0000 */
[----:B------:R-:W1:Y:S01]  /*01c0*/  @!P0 S2R R6, SR_CgaCtaId ;  /* 0x0000000000068919 */ /* 0x000e620000008800 */
[----:B0-----:R-:W-:-:S05]  /*01d0*/  FADD R5, R10, R5 ;  /* 0x000000050a057221 */ /* 0x001fca0000000000 */
[----:B------:R-:W0:Y:S01]  /*01e0*/  SHFL.DOWN PT, R4, R5, 0x1, 0x1f ;  /* 0x08201f0005047f89 */ /* 0x000e2200000e0000 */
[----:B------:R-:W-:-:S04]  /*01f0*/  @!P0 MOV R3, 0x400 ;  /* 0x0000040000038802 */ /* 0x000fc80000000f00 */
[----:B-1----:R-:W-:-:S04]  /*0200*/  @!P0 LEA R3, R6, R3, 0x18 ;  /* 0x0000000306038211 */ /* 0x002fc800078ec0ff */
[----:B------:R-:W-:Y:S01]  /*0210*/  @!P0 LEA.HI R3, R2, R3, RZ, 0x1d ;  /* 0x0000000302038211 */ /* 0x000fe200078fe8ff */
[----:B0-----:R-:W-:-:S05]  /*0220*/  FADD R4, R5, R4 ;  /* 0x0000000405047221 */ /* 0x001fca0000000000 */
[----:B------:R0:W-:Y:S01]  /*0230*/  @!P0 STS [R3], R4 ;  /* 0x0000000403008388 */ /* 0x0001e20000000800 */
[----:B------:R-:W-:Y:S01]  /*0240*/  BAR.SYNC.DEFER_BLOCKING 0x0 ;  /* 0x0000000000007b1d */ /* 0x000fe20000010000 */
[----:B------:R-:W-:-:S13]  /*0250*/  ISETP.GT.U32.AND P1, PT, R2, 0x1f, PT ;  /* 0x0000001f0200780c */ /* 0x000fda0003f24070 */
[----:B0-----:R-:W-:Y:S05]  /*0260*/  @P1 EXIT ;  /* 0x000000000000194d */ /* 0x001fea0003800000 */
[----:B------:R-:W0:Y:S01]  /*0270*/  S2UR UR5, SR_CgaCtaId ;  /* 0x00000000000579c3 */ /* 0x000e220000008800 */
[----:B------:R-:W-:Y:S01]  /*0280*/  UMOV UR4, 0x400 ;  /* 0x0000040000047882 */ /* 0x000fe20000000000 */
[----:B------:R-:W-:Y:S01]  /*0290*/  ISETP.NE.AND P0, PT, R2, RZ, PT ;  /* 0x000000ff0200720c */ /* 0x000fe20003f05270 */
[----:B0-----:R-:W-:-:S06]  /*02a0*/  ULEA UR4, UR5, UR4, 0x18 ;  /* 0x0000000405047291 */ /* 0x001fcc000f8ec0ff */
[----:B------:R-:W-:-:S06]  /*02b0*/  LEA R3, R2, UR4, 0x2 ;  /* 0x0000000402037c11 */ /* 0x000fcc000f8e10ff */
[----:B------:R-:W0:Y:S04]  /*02c0*/  LDS R3, [R3] ;  /* 0x0000000003037984 */ /* 0x000e280000000800 */
[----:B0-----:R-:W0:Y:S02]  /*02d0*/  SHFL.DOWN PT, R4, R3, 0x10, 0x1f ;  /* 0x0a001f0003047f89 */ /* 0x001e2400000e0000 */
[----:B0-----:R-:W-:-:S05]  /*02e0*/  FADD R4, R3, R4 ;  /* 0x0000000403047221 */ /* 0x001fca0000000000 */
[----:B------:R-:W0:Y:S02]  /*02f0*/  SHFL.DOWN PT, R5, R4, 0x8, 0x1f ;  /* 0x09001f0004057f89 */ /* 0x000e2400000e0000 */
[----:B0-----:R-:W-:-:S05]  /*0300*/  FADD R5, R4, R5 ;  /* 0x0000000504057221 */ /* 0x001fca0000000000 */
[----:B------:R-:W0:Y:S02]  /*0310*/  SHFL.DOWN PT, R6, R5, 0x4, 0x1f ;  /* 0x08801f0005067f89 */ /* 0x000e2400000e0000 */
[----:B0-----:R-:W-:-:S05]  /*0320*/  FADD R6, R5, R6 ;  /* 0x0000000605067221 */ /* 0x001fca0000000000 */
[----:B------:R-:W0:Y:S02]  /*0330*/  SHFL.DOWN PT, R7, R6, 0x2, 0x1f ;  /* 0x08401f0006077f89 */ /* 0x000e2400000e0000 */
[----:B0-----:R-:W-:-:S05]  /*0340*/  FADD R7, R6, R7 ;  /* 0x0000000706077221 */ /* 0x001fca0000000000 */
[----:B------:R0:W1:Y:S01]  /*0350*/  SHFL.DOWN PT, R8, R7, 0x1, 0x1f ;  /* 0x08201f0007087f89 */ /* 0x00006200000e0000 */
[----:B------:R-:W-:Y:S05]  /*0360*/  @P0 EXIT ;  /* 0x000000000000094d */ /* 0x000fea0003800000 */
[----:B------:R-:W2:Y:S01]  /*0370*/  LDC.64 R2, c[0x0][0x388] ;  /* 0x0000e200ff027b82 */ /* 0x000ea20000000a00 */
[----:B01----:R-:W-:Y:S01]  /*0380*/  FADD R7, R7, R8 ;  /* 0x0000000807077221 */ /* 0x003fe20000000000 */
[----:B--2---:R-:W-:-:S05]  /*0390*/  IMAD.WIDE.U32 R2, R0, 0x4, R2 ;  /* 0x0000000400027825 */ /* 0x004fca00078e0002 */
[----:B------:R-:W-:Y:S01]  /*03a0*/  STG.E desc[UR6][R2.64], R7 ;  /* 0x0000000702007986 */ /* 0x000fe2000c101906 */
[----:B------:R-:W-:Y:S05]  /*03b0*/  EXIT ;  /* 0x000000000000794d */ /* 0x000fea0003800000 */
.L_x_0:
[----:B------:R-:W-:-:S00]  /*03c0*/  BRA `(.L_x_0) ;  /* 0xfffffffc00fc7947 */ /* 0x000fc0000383ffff */
[----:B------:R-:W-:-:S00]  /*03d0*/  NOP ;  /* 0x0000000000007918 */ /* 0x000fc00000000000 */
        /* <DEDUP_REMOVED lines=10> */
.L_x_1:


//--------------------- .nv.shared._Z19reduction_optimizedPfS_i --------------------------
	.section	.nv.shared._Z19reduction_optimizedPfS_i,"aw",@nobits
	.sectionflags	@""
	.align	4
.nv.shared._Z19reduction_optimizedPfS_i:
	.zero		1152


//--------------------- .nv.shared.reserved.0     --------------------------
	.section	.nv.shared.reserved.0,"aw",@nobits
	.weak		__nv_reservedSMEM_offset_0_alias
	.size		__nv_reservedSMEM_offset_0_alias, 0, 64
	.other		__nv_reservedSMEM_offset_0_alias,@"STO_CUDA_RESERVED_SHARED STV_DEFAULT"
__nv_reservedSMEM_offset_0_alias:
	.zero		0
	.zero		64


//--------------------- .nv.constant0._Z19reduction_optimizedPfS_i --------------------------
	.section	.nv.constant0._Z19reduction_optimizedPfS_i,"a",@progbits
	.sectionflags	@""
	.align	4
.nv.constant0._Z19reduction_optimizedPfS_i:
	.zero		916


//--------------------- SYMBOLS --------------------------

	.type		.nv.reservedSmem.offset0,@object
	.size		.nv.reservedSmem.offset0,0x4
	.type		.nv.reservedSmem.cap,@object
	.size		.nv.reservedSmem.cap,0x4
